//
// Generated by NVIDIA NVVM Compiler
//
// Compiler Build ID: CL-36424714
// Cuda compilation tools, release 13.0, V13.0.88
// Based on NVVM 20.0.0
//

.version 9.0
.target sm_100
.address_size 64

	// .globl	_Z22clip_by_minimum_kernelifiPKfPf

.visible .entry _Z22clip_by_minimum_kernelifiPKfPf(
	.param .u32 _Z22clip_by_minimum_kernelifiPKfPf_param_0,
	.param .f32 _Z22clip_by_minimum_kernelifiPKfPf_param_1,
	.param .u32 _Z22clip_by_minimum_kernelifiPKfPf_param_2,
	.param .u64 .ptr .align 1 _Z22clip_by_minimum_kernelifiPKfPf_param_3,
	.param .u64 .ptr .align 1 _Z22clip_by_minimum_kernelifiPKfPf_param_4
)
{
	.reg .pred 	%p<2>;
	.reg .b32 	%r<2>;
	.reg .b32 	%f<4>;
	.reg .b64 	%rd<8>;

	ld.param.f32 	%f1, [_Z22clip_by_minimum_kernelifiPKfPf_param_1];
	ld.param.u64 	%rd1, [_Z22clip_by_minimum_kernelifiPKfPf_param_3];
	ld.param.u64 	%rd2, [_Z22clip_by_minimum_kernelifiPKfPf_param_4];
	cvta.to.global.u64 	%rd3, %rd1;
	mov.u32 	%r1, %tid.x;
	mul.wide.u32 	%rd4, %r1, 4;
	add.s64 	%rd5, %rd3, %rd4;
	ld.global.f32 	%f2, [%rd5];
	setp.lt.f32 	%p1, %f2, %f1;
	selp.f32 	%f3, %f1, %f2, %p1;
	cvta.to.global.u64 	%rd6, %rd2;
	add.s64 	%rd7, %rd6, %rd4;
	st.global.f32 	[%rd7], %f3;
	ret;

}


// ===== COMPILED SASS (sm_100) =====

	.target	sm_100

	.elftype	@"ET_EXEC"


//--------------------- .note.nv.tkinfo           --------------------------
	.section	.note.nv.tkinfo,"",@"SHT_NOTE"
	.sectionflags	@"SHF_NOTE_NV_TKINFO"
	.tkinfo
        /*0018*/ 	.word	0x00000002
        /*0030*/ 	.string	""
        /*0030*/ 	.string	"ptxas"
        /*0030*/ 	.string	"Cuda compilation tools, release 13.0, V13.0.88"
        /*0030*/ 	.string	"Build cuda_13.0.r13.0/compiler.36424714_0"
        /*0030*/ 	.string	"-arch sm_100 -m 64 "



//--------------------- .note.nv.cuinfo           --------------------------
	.section	.note.nv.cuinfo,"",@"SHT_NOTE"
	.sectionflags	@"SHF_NOTE_NV_CUINFO"
        /*0018*/ 	.short	0x0002
        /*001a*/ 	.short	0x0064
        /*001c*/ 	.short	0x0082
	.zero		2


//--------------------- .nv.info                  --------------------------
	.section	.nv.info,"",@"SHT_CUDA_INFO"
	.align	4


	//----- nvinfo : EIATTR_REGCOUNT
	.align		4
        /*0000*/ 	.byte	0x04, 0x2f
        /*0002*/ 	.short	(.L_1 - .L_0)
	.align		4
.L_0:
        /*0004*/ 	.word	index@(_Z22clip_by_minimum_kernelifiPKfPf)
        /*0008*/ 	.word	0x0000000a


	//----- nvinfo : EIATTR_FRAME_SIZE
	.align		4
.L_1:
        /*000c*/ 	.byte	0x04, 0x11
        /*000e*/ 	.short	(.L_3 - .L_2)
	.align		4
.L_2:
        /*0010*/ 	.word	index@(_Z22clip_by_minimum_kernelifiPKfPf)
        /*0014*/ 	.word	0x00000000


	//----- nvinfo : EIATTR_MIN_STACK_SIZE
	.align		4
.L_3:
        /*0018*/ 	.byte	0x04, 0x12
        /*001a*/ 	.short	(.L_5 - .L_4)
	.align		4
.L_4:
        /*001c*/ 	.word	index@(_Z22clip_by_minimum_kernelifiPKfPf)
        /*0020*/ 	.word	0x00000000
.L_5:


//--------------------- .nv.compat                --------------------------
	.section	.nv.compat,"",@"SHT_CUDA_COMPAT_INFO"
	.align	4
        /*0000*/ 	.byte	0x02, 0x09, 0x00, 0x00, 0x02, 0x02, 0x01, 0x00, 0x02, 0x05, 0x05, 0x00, 0x03, 0x07, 0x01, 0x01
        /*0010*/ 	.byte	0x02, 0x03, 0x00, 0x00, 0x02, 0x06, 0x01, 0x00, 0x04, 0x0b, 0x08, 0x00, 0x09, 0x00, 0x00, 0x00
        /*0020*/ 	.byte	0x00, 0x00, 0x00, 0x00


//--------------------- .nv.info._Z22clip_by_minimum_kernelifiPKfPf --------------------------
	.section	.nv.info._Z22clip_by_minimum_kernelifiPKfPf,"",@"SHT_CUDA_INFO"
	.sectionflags	@""
	.align	4


	//----- nvinfo : EIATTR_CUDA_API_VERSION
	.align		4
        /*0000*/ 	.byte	0x04, 0x37
        /*0002*/ 	.short	(.L_7 - .L_6)
.L_6:
        /*0004*/ 	.word	0x00000082


	//----- nvinfo : EIATTR_KPARAM_INFO
	.align		4
.L_7:
        /*0008*/ 	.byte	0x04, 0x17
        /*000a*/ 	.short	(.L_9 - .L_8)
.L_8:
        /*000c*/ 	.word	0x00000000
        /*0010*/ 	.short	0x0004
        /*0012*/ 	.short	0x0018
        /*0014*/ 	.byte	0x00, 0xf5, 0x21, 0x00


	//----- nvinfo : EIATTR_KPARAM_INFO
	.align		4
.L_9:
        /*0018*/ 	.byte	0x04, 0x17
        /*001a*/ 	.short	(.L_11 - .L_10)
.L_10:
        /*001c*/ 	.word	0x00000000
        /*0020*/ 	.short	0x0003
        /*0022*/ 	.short	0x0010
        /*0024*/ 	.byte	0x00, 0xf5, 0x21, 0x00


	//----- nvinfo : EIATTR_KPARAM_INFO
	.align		4
.L_11:
        /*0028*/ 	.byte	0x04, 0x17
        /*002a*/ 	.short	(.L_13 - .L_12)
.L_12:
        /*002c*/ 	.word	0x00000000
        /*0030*/ 	.short	0x0002
        /*0032*/ 	.short	0x0008
        /*0034*/ 	.byte	0x00, 0xf0, 0x11, 0x00


	//----- nvinfo : EIATTR_KPARAM_INFO
	.align		4
.L_13:
        /*0038*/ 	.byte	0x04, 0x17
        /*003a*/ 	.short	(.L_15 - .L_14)
.L_14:
        /*003c*/ 	.word	0x00000000
        /*0040*/ 	.short	0x0001
        /*0042*/ 	.short	0x0004
        /*0044*/ 	.byte	0x00, 0xf0, 0x11, 0x00


	//----- nvinfo : EIATTR_KPARAM_INFO
	.align		4
.L_15:
        /*0048*/ 	.byte	0x04, 0x17
        /*004a*/ 	.short	(.L_17 - .L_16)
.L_16:
        /*004c*/ 	.word	0x00000000
        /*0050*/ 	.short	0x0000
        /*0052*/ 	.short	0x0000
        /*0054*/ 	.byte	0x00, 0xf0, 0x11, 0x00


	//----- nvinfo : EIATTR_SPARSE_MMA_MASK
	.align		4
.L_17:
        /*0058*/ 	.byte	0x03, 0x50
        /*005a*/ 	.short	0x0000


	//----- nvinfo : EIATTR_MAXREG_COUNT
	.align		4
        /*005c*/ 	.byte	0x03, 0x1b
        /*005e*/ 	.short	0x00ff


	//----- nvinfo : EIATTR_MERCURY_ISA_VERSION
	.align		4
        /*0060*/ 	.byte	0x03, 0x5f
        /*0062*/ 	.short	0x0101


	//----- nvinfo : EIATTR_VRC_CTA_INIT_COUNT
	.align		4
        /*0064*/ 	.byte	0x02, 0x4a
	.zero		1
	.zero		1


	//----- nvinfo : EIATTR_EXIT_INSTR_OFFSETS
	.align		4
        /*0068*/ 	.byte	0x04, 0x1c
        /*006a*/ 	.short	(.L_19 - .L_18)


	//   ....[0]....
.L_18:
        /*006c*/ 	.word	0x000000c0


	//----- nvinfo : EIATTR_CBANK_PARAM_SIZE
	.align		4
.L_19:
        /*0070*/ 	.byte	0x03, 0x19
        /*0072*/ 	.short	0x0020


	//----- nvinfo : EIATTR_PARAM_CBANK
	.align		4
        /*0074*/ 	.byte	0x04, 0x0a
        /*0076*/ 	.short	(.L_21 - .L_20)
	.align		4
.L_20:
        /*0078*/ 	.word	index@(.nv.constant0._Z22clip_by_minimum_kernelifiPKfPf)
        /*007c*/ 	.short	0x0380
        /*007e*/ 	.short	0x0020


	//----- nvinfo : EIATTR_SW_WAR
	.align		4
.L_21:
        /*0080*/ 	.byte	0x04, 0x36
        /*0082*/ 	.short	(.L_23 - .L_22)
.L_22:
        /*0084*/ 	.word	0x00000008
.L_23:


//--------------------- .nv.callgraph             --------------------------
	.section	.nv.callgraph,"",@"SHT_CUDA_CALLGRAPH"
	.align	4
	.sectionentsize	8
	.align		4
        /*0000*/ 	.word	0x00000000
	.align		4
        /*0004*/ 	.word	0xffffffff
	.align		4
        /*0008*/ 	.word	0x00000000
	.align		4
        /*000c*/ 	.word	0xfffffffe
	.align		4
        /*0010*/ 	.word	0x00000000
	.align		4
        /*0014*/ 	.word	0xfffffffd
	.align		4
        /*0018*/ 	.word	0x00000000
	.align		4
        /*001c*/ 	.word	0xfffffffc


//--------------------- .text._Z22clip_by_minimum_kernelifiPKfPf --------------------------
	.section	.text._Z22clip_by_minimum_kernelifiPKfPf,"ax",@progbits
	.align	128
        .global         _Z22clip_by_minimum_kernelifiPKfPf
        .type           _Z22clip_by_minimum_kernelifiPKfPf,@function
        .size           _Z22clip_by_minimum_kernelifiPKfPf,(.L_x_1 - _Z22clip_by_minimum_kernelifiPKfPf)
        .other          _Z22clip_by_minimum_kernelifiPKfPf,@"STO_CUDA_ENTRY STV_DEFAULT"
_Z22clip_by_minimum_kernelifiPKfPf:
.text._Z22clip_by_minimum_kernelifiPKfPf:
[----:B------:R-:W-:Y:S01]  /*0000*/  LDC R1, c[0x0][0x37c] ;  /* 0x0000df00ff017b82 */ /* 0x000fe20000000800 */
[----:B------:R-:W0:Y:S07]  /*0010*/  S2R R7, SR_TID.X ;  /* 0x0000000000077919 */ /* 0x000e2e0000002100 */
[----:B------:R-:W0:Y:S01]  /*0020*/  LDC.64 R2, c[0x0][0x390] ;  /* 0x0000e400ff027b82 */ /* 0x000e220000000a00 */
[----:B------:R-:W1:Y:S01]  /*0030*/  LDCU.64 UR4, c[0x0][0x358] ;  /* 0x00006b00ff0477ac */ /* 0x000e620008000a00 */
[----:B------:R-:W2:Y:S06]  /*0040*/  LDCU UR6, c[0x0][0x384] ;  /* 0x00007080ff0677ac */ /* 0x000eac0008000800 */
[----:B------:R-:W3:Y:S01]  /*0050*/  LDC.64 R4, c[0x0][0x398] ;  /* 0x0000e600ff047b82 */ /* 0x000ee20000000a00 */
[----:B0-----:R-:W-:-:S06]  /*0060*/  IMAD.WIDE.U32 R2, R7, 0x4, R2 ;  /* 0x0000000407027825 */ /* 0x001fcc00078e0002 */
[----:B-1----:R-:W2:Y:S01]  /*0070*/  LDG.E R2, desc[UR4][R2.64] ;  /* 0x0000000402027981 */ /* 0x002ea2000c1e1900 */
[----:B---3--:R-:W-:Y:S01]  /*0080*/  IMAD.WIDE.U32 R4, R7, 0x4, R4 ;  /* 0x0000000407047825 */ /* 0x008fe200078e0004 */
[----:B--2---:R-:W-:-:S04]  /*0090*/  FSETP.GEU.AND P0, PT, R2, UR6, PT ;  /* 0x0000000602007c0b */ /* 0x004fc8000bf0e000 */
[----:B------:R-:W-:-:S05]  /*00a0*/  FSEL R7, R2, UR6, P0 ;  /* 0x0000000602077c08 */ /* 0x000fca0008000000 */
[----:B------:R-:W-:Y:S01]  /*00b0*/  STG.E desc[UR4][R4.64], R7 ;  /* 0x0000000704007986 */ /* 0x000fe2000c101904 */
[----:B------:R-:W-:Y:S05]  /*00c0*/  EXIT ;  /* 0x000000000000794d */ /* 0x000fea0003800000 */
.L_x_0:
[----:B------:R-:W-:-:S00]  /*00d0*/  BRA `(.L_x_0) ;  /* 0xfffffffc00fc7947 */ /* 0x000fc0000383ffff */
[----:B------:R-:W-:-:S00]  /*00e0*/  NOP ;  /* 0x0000000000007918 */ /* 0x000fc00000000000 */
        /* <DEDUP_REMOVED lines=9> */
.L_x_1:


//--------------------- .nv.shared.reserved.0     --------------------------
	.section	.nv.shared.reserved.0,"aw",@nobits
	.weak		__nv_reservedSMEM_offset_0_alias
	.size		__nv_reservedSMEM_offset_0_alias, 0, 64
	.other		__nv_reservedSMEM_offset_0_alias,@"STO_CUDA_RESERVED_SHARED STV_DEFAULT"
__nv_reservedSMEM_offset_0_alias:
	.zero		0
	.zero		64


//--------------------- .nv.constant0._Z22clip_by_minimum_kernelifiPKfPf --------------------------
	.section	.nv.constant0._Z22clip_by_minimum_kernelifiPKfPf,"a",@progbits
	.sectionflags	@""
	.align	4
.nv.constant0._Z22clip_by_minimum_kernelifiPKfPf:
	.zero		928


//--------------------- SYMBOLS --------------------------

	.type		.nv.reservedSmem.offset0,@object
	.size		.nv.reservedSmem.offset0,0x4
